//
// Generated by NVIDIA NVVM Compiler
//
// Compiler Build ID: CL-36424714
// Cuda compilation tools, release 13.0, V13.0.88
// Based on NVVM 20.0.0
//

.version 9.0
.target sm_100
.address_size 64

	// .globl	_Z9RF_kernelPfiS_

.visible .entry _Z9RF_kernelPfiS_(
	.param .u64 .ptr .align 1 _Z9RF_kernelPfiS__param_0,
	.param .u32 _Z9RF_kernelPfiS__param_1,
	.param .u64 .ptr .align 1 _Z9RF_kernelPfiS__param_2
)
{
	.reg .pred 	%p<145>;
	.reg .b16 	%rs<2>;
	.reg .b32 	%r<201>;
	.reg .b32 	%f<3>;
	.reg .b64 	%rd<10>;

	ld.param.u32 	%r2, [_Z9RF_kernelPfiS__param_1];
	mov.u32 	%r3, %ctaid.x;
	mov.u32 	%r4, %ntid.x;
	mov.u32 	%r5, %tid.x;
	mad.lo.s32 	%r1, %r3, %r4, %r5;
	setp.ge.s32 	%p1, %r1, %r2;
	@%p1 bra 	$L__BB0_2;
	ld.param.u64 	%rd9, [_Z9RF_kernelPfiS__param_2];
	ld.param.u64 	%rd8, [_Z9RF_kernelPfiS__param_0];
	cvta.to.global.u64 	%rd3, %rd8;
	cvta.to.global.u64 	%rd4, %rd9;
	mul.wide.s32 	%rd5, %r1, 4;
	add.s64 	%rd6, %rd3, %rd5;
	ld.global.f32 	%f1, [%rd6];
	setp.leu.f32 	%p2, %f1, 0f3F800000;
	setp.gt.f32 	%p3, %f1, 0f40000000;
	setp.gt.f32 	%p4, %f1, 0f00000000;
	and.pred  	%p5, %p2, %p4;
	selp.u32 	%r6, 1, 0, %p5;
	selp.b32 	%r7, 3, 2, %p3;
	selp.b32 	%r8, 0, %r7, %p2;
	add.s32 	%r9, %r8, %r6;
	setp.leu.f32 	%p6, %f1, 0f40A00000;
	setp.gt.f32 	%p7, %f1, 0f40C00000;
	setp.gt.f32 	%p8, %f1, 0f40800000;
	selp.b32 	%r10, 3, 2, %p7;
	selp.b32 	%r11, 0, %r10, %p6;
	setp.leu.f32 	%p9, %f1, 0f41100000;
	setp.gt.f32 	%p10, %f1, 0f41200000;
	setp.gt.f32 	%p11, %f1, 0f41000000;
	and.pred  	%p12, %p9, %p11;
	selp.u32 	%r12, 1, 0, %p12;
	selp.b32 	%r13, 3, 2, %p10;
	selp.b32 	%r14, 0, %r13, %p9;
	add.s32 	%r15, %r14, %r12;
	setp.leu.f32 	%p13, %f1, 0f41500000;
	setp.gt.f32 	%p14, %f1, 0f41600000;
	setp.gt.f32 	%p15, %f1, 0f41400000;
	selp.b32 	%r16, 3, 2, %p14;
	selp.b32 	%r17, 0, %r16, %p13;
	setp.leu.f32 	%p16, %f1, 0f41880000;
	setp.gt.f32 	%p17, %f1, 0f41900000;
	setp.gt.f32 	%p18, %f1, 0f41800000;
	and.pred  	%p19, %p16, %p18;
	selp.u32 	%r18, 1, 0, %p19;
	selp.b32 	%r19, 3, 2, %p17;
	selp.b32 	%r20, 0, %r19, %p16;
	add.s32 	%r21, %r20, %r18;
	setp.leu.f32 	%p20, %f1, 0f41A80000;
	setp.gt.f32 	%p21, %f1, 0f41B00000;
	setp.gt.f32 	%p22, %f1, 0f41A00000;
	selp.b32 	%r22, 3, 2, %p21;
	selp.b32 	%r23, 0, %r22, %p20;
	setp.leu.f32 	%p23, %f1, 0f41C80000;
	setp.gt.f32 	%p24, %f1, 0f41D00000;
	setp.gt.f32 	%p25, %f1, 0f41C00000;
	and.pred  	%p26, %p23, %p25;
	selp.u32 	%r24, 1, 0, %p26;
	selp.b32 	%r25, 3, 2, %p24;
	selp.b32 	%r26, 0, %r25, %p23;
	add.s32 	%r27, %r26, %r24;
	setp.leu.f32 	%p27, %f1, 0f41E80000;
	setp.gt.f32 	%p28, %f1, 0f41F00000;
	setp.gt.f32 	%p29, %f1, 0f41E00000;
	selp.b32 	%r28, 3, 2, %p28;
	selp.b32 	%r29, 0, %r28, %p27;
	setp.leu.f32 	%p30, %f1, 0f42040000;
	setp.gt.f32 	%p31, %f1, 0f42080000;
	setp.gt.f32 	%p32, %f1, 0f42000000;
	and.pred  	%p33, %p30, %p32;
	selp.u32 	%r30, 1, 0, %p33;
	selp.b32 	%r31, 3, 2, %p31;
	selp.b32 	%r32, 0, %r31, %p30;
	add.s32 	%r33, %r32, %r30;
	setp.leu.f32 	%p34, %f1, 0f42140000;
	setp.gt.f32 	%p35, %f1, 0f42180000;
	setp.gt.f32 	%p36, %f1, 0f42100000;
	selp.b32 	%r34, 3, 2, %p35;
	selp.b32 	%r35, 0, %r34, %p34;
	setp.leu.f32 	%p37, %f1, 0f42240000;
	setp.gt.f32 	%p38, %f1, 0f42280000;
	setp.gt.f32 	%p39, %f1, 0f42200000;
	and.pred  	%p40, %p37, %p39;
	selp.u32 	%r36, 1, 0, %p40;
	selp.b32 	%r37, 3, 2, %p38;
	selp.b32 	%r38, 0, %r37, %p37;
	add.s32 	%r39, %r38, %r36;
	setp.leu.f32 	%p41, %f1, 0f42340000;
	setp.gt.f32 	%p42, %f1, 0f42380000;
	setp.gt.f32 	%p43, %f1, 0f42300000;
	selp.b32 	%r40, 3, 2, %p42;
	selp.b32 	%r41, 0, %r40, %p41;
	setp.leu.f32 	%p44, %f1, 0f42440000;
	setp.gt.f32 	%p45, %f1, 0f42480000;
	setp.gt.f32 	%p46, %f1, 0f42400000;
	and.pred  	%p47, %p44, %p46;
	selp.u32 	%r42, 1, 0, %p47;
	selp.b32 	%r43, 3, 2, %p45;
	selp.b32 	%r44, 0, %r43, %p44;
	add.s32 	%r45, %r44, %r42;
	setp.leu.f32 	%p48, %f1, 0f42540000;
	setp.gt.f32 	%p49, %f1, 0f42580000;
	setp.gt.f32 	%p50, %f1, 0f42500000;
	selp.b32 	%r46, 3, 2, %p49;
	selp.b32 	%r47, 0, %r46, %p48;
	setp.leu.f32 	%p51, %f1, 0f42640000;
	setp.gt.f32 	%p52, %f1, 0f42680000;
	setp.gt.f32 	%p53, %f1, 0f42600000;
	and.pred  	%p54, %p51, %p53;
	selp.u32 	%r48, 1, 0, %p54;
	selp.b32 	%r49, 3, 2, %p52;
	selp.b32 	%r50, 0, %r49, %p51;
	add.s32 	%r51, %r50, %r48;
	setp.leu.f32 	%p55, %f1, 0f42740000;
	setp.gt.f32 	%p56, %f1, 0f42780000;
	setp.gt.f32 	%p57, %f1, 0f42700000;
	selp.b32 	%r52, 3, 2, %p56;
	selp.b32 	%r53, 0, %r52, %p55;
	setp.leu.f32 	%p58, %f1, 0f42820000;
	setp.gt.f32 	%p59, %f1, 0f42840000;
	setp.gt.f32 	%p60, %f1, 0f42800000;
	and.pred  	%p61, %p58, %p60;
	selp.u32 	%r54, 1, 0, %p61;
	selp.b32 	%r55, 3, 2, %p59;
	selp.b32 	%r56, 0, %r55, %p58;
	add.s32 	%r57, %r56, %r54;
	setp.leu.f32 	%p62, %f1, 0f428A0000;
	setp.gt.f32 	%p63, %f1, 0f428C0000;
	setp.gt.f32 	%p64, %f1, 0f42880000;
	selp.b32 	%r58, 3, 2, %p63;
	selp.b32 	%r59, 0, %r58, %p62;
	setp.leu.f32 	%p65, %f1, 0f42920000;
	setp.gt.f32 	%p66, %f1, 0f42940000;
	setp.gt.f32 	%p67, %f1, 0f42900000;
	and.pred  	%p68, %p65, %p67;
	selp.u32 	%r60, 1, 0, %p68;
	selp.b32 	%r61, 3, 2, %p66;
	selp.b32 	%r62, 0, %r61, %p65;
	add.s32 	%r63, %r62, %r60;
	setp.leu.f32 	%p69, %f1, 0f429A0000;
	setp.gt.f32 	%p70, %f1, 0f429C0000;
	setp.gt.f32 	%p71, %f1, 0f42980000;
	selp.b32 	%r64, 3, 2, %p70;
	selp.b32 	%r65, 0, %r64, %p69;
	setp.leu.f32 	%p72, %f1, 0f42A20000;
	setp.gt.f32 	%p73, %f1, 0f42A40000;
	setp.gt.f32 	%p74, %f1, 0f42A00000;
	and.pred  	%p75, %p72, %p74;
	selp.u32 	%r66, 1, 0, %p75;
	selp.b32 	%r67, 3, 2, %p73;
	selp.b32 	%r68, 0, %r67, %p72;
	add.s32 	%r69, %r68, %r66;
	setp.leu.f32 	%p76, %f1, 0f42AA0000;
	setp.gt.f32 	%p77, %f1, 0f42AC0000;
	setp.gt.f32 	%p78, %f1, 0f42A80000;
	selp.b32 	%r70, 3, 2, %p77;
	selp.b32 	%r71, 0, %r70, %p76;
	setp.leu.f32 	%p79, %f1, 0f42B20000;
	setp.gt.f32 	%p80, %f1, 0f42B40000;
	setp.gt.f32 	%p81, %f1, 0f42B00000;
	and.pred  	%p82, %p79, %p81;
	selp.u32 	%r72, 1, 0, %p82;
	selp.b32 	%r73, 3, 2, %p80;
	selp.b32 	%r74, 0, %r73, %p79;
	add.s32 	%r75, %r74, %r72;
	setp.leu.f32 	%p83, %f1, 0f42BA0000;
	setp.gt.f32 	%p84, %f1, 0f42BC0000;
	setp.gt.f32 	%p85, %f1, 0f42B80000;
	selp.b32 	%r76, 3, 2, %p84;
	selp.b32 	%r77, 0, %r76, %p83;
	setp.leu.f32 	%p86, %f1, 0f42C20000;
	setp.gt.f32 	%p87, %f1, 0f42C40000;
	setp.gt.f32 	%p88, %f1, 0f42C00000;
	and.pred  	%p89, %p86, %p88;
	selp.u32 	%r78, 1, 0, %p89;
	selp.b32 	%r79, 3, 2, %p87;
	selp.b32 	%r80, 0, %r79, %p86;
	add.s32 	%r81, %r80, %r78;
	setp.leu.f32 	%p90, %f1, 0f42CA0000;
	setp.gt.f32 	%p91, %f1, 0f42CC0000;
	setp.gt.f32 	%p92, %f1, 0f42C80000;
	selp.b32 	%r82, 3, 2, %p91;
	selp.b32 	%r83, 0, %r82, %p90;
	setp.leu.f32 	%p93, %f1, 0f42D20000;
	setp.gt.f32 	%p94, %f1, 0f42D40000;
	setp.gt.f32 	%p95, %f1, 0f42D00000;
	and.pred  	%p96, %p93, %p95;
	selp.u32 	%r84, 1, 0, %p96;
	selp.b32 	%r85, 3, 2, %p94;
	selp.b32 	%r86, 0, %r85, %p93;
	add.s32 	%r87, %r86, %r84;
	setp.leu.f32 	%p97, %f1, 0f42DA0000;
	setp.gt.f32 	%p98, %f1, 0f42DC0000;
	setp.gt.f32 	%p99, %f1, 0f42D80000;
	selp.b32 	%r88, 3, 2, %p98;
	selp.b32 	%r89, 0, %r88, %p97;
	setp.leu.f32 	%p100, %f1, 0f42E20000;
	setp.gt.f32 	%p101, %f1, 0f42E40000;
	setp.gt.f32 	%p102, %f1, 0f42E00000;
	and.pred  	%p103, %p100, %p102;
	selp.u32 	%r90, 1, 0, %p103;
	selp.b32 	%r91, 3, 2, %p101;
	selp.b32 	%r92, 0, %r91, %p100;
	add.s32 	%r93, %r92, %r90;
	setp.leu.f32 	%p104, %f1, 0f42EA0000;
	setp.gt.f32 	%p105, %f1, 0f42EC0000;
	setp.gt.f32 	%p106, %f1, 0f42E80000;
	selp.b32 	%r94, 3, 2, %p105;
	selp.b32 	%r95, 0, %r94, %p104;
	setp.leu.f32 	%p107, %f1, 0f42F20000;
	setp.gt.f32 	%p108, %f1, 0f42F40000;
	setp.gt.f32 	%p109, %f1, 0f42F00000;
	and.pred  	%p110, %p107, %p109;
	selp.u32 	%r96, 1, 0, %p110;
	selp.b32 	%r97, 3, 2, %p108;
	selp.b32 	%r98, 0, %r97, %p107;
	add.s32 	%r99, %r98, %r96;
	setp.leu.f32 	%p111, %f1, 0f42FA0000;
	setp.gt.f32 	%p112, %f1, 0f42FC0000;
	setp.gt.f32 	%p113, %f1, 0f42F80000;
	selp.b32 	%r100, 3, 2, %p112;
	selp.b32 	%r101, 0, %r100, %p111;
	setp.leu.f32 	%p114, %f1, 0f40400000;
	selp.b32 	%r102, 5, 4, %p8;
	selp.b32 	%r103, %r102, 4, %p6;
	add.s32 	%r104, %r103, %r11;
	selp.b32 	%r105, %r9, %r104, %p114;
	setp.leu.f32 	%p115, %f1, 0f41300000;
	selp.b32 	%r106, 5, 4, %p15;
	selp.b32 	%r107, %r106, 4, %p13;
	add.s32 	%r108, %r107, %r17;
	selp.b32 	%r109, %r15, %r108, %p115;
	setp.leu.f32 	%p116, %f1, 0f41980000;
	selp.b32 	%r110, 5, 4, %p22;
	selp.b32 	%r111, %r110, 4, %p20;
	add.s32 	%r112, %r111, %r23;
	selp.b32 	%r113, %r21, %r112, %p116;
	setp.leu.f32 	%p117, %f1, 0f41D80000;
	selp.b32 	%r114, 5, 4, %p29;
	selp.b32 	%r115, %r114, 4, %p27;
	add.s32 	%r116, %r115, %r29;
	selp.b32 	%r117, %r27, %r116, %p117;
	setp.leu.f32 	%p118, %f1, 0f420C0000;
	selp.b32 	%r118, 5, 4, %p36;
	selp.b32 	%r119, %r118, 4, %p34;
	add.s32 	%r120, %r119, %r35;
	selp.b32 	%r121, %r33, %r120, %p118;
	setp.leu.f32 	%p119, %f1, 0f422C0000;
	selp.b32 	%r122, 5, 4, %p43;
	selp.b32 	%r123, %r122, 4, %p41;
	add.s32 	%r124, %r123, %r41;
	selp.b32 	%r125, %r39, %r124, %p119;
	setp.leu.f32 	%p120, %f1, 0f424C0000;
	selp.b32 	%r126, 5, 4, %p50;
	selp.b32 	%r127, %r126, 4, %p48;
	add.s32 	%r128, %r127, %r47;
	selp.b32 	%r129, %r45, %r128, %p120;
	setp.leu.f32 	%p121, %f1, 0f426C0000;
	selp.b32 	%r130, 5, 4, %p57;
	selp.b32 	%r131, %r130, 4, %p55;
	add.s32 	%r132, %r131, %r53;
	selp.b32 	%r133, %r51, %r132, %p121;
	setp.leu.f32 	%p122, %f1, 0f42860000;
	selp.b32 	%r134, 5, 4, %p64;
	selp.b32 	%r135, %r134, 4, %p62;
	add.s32 	%r136, %r135, %r59;
	selp.b32 	%r137, %r57, %r136, %p122;
	setp.leu.f32 	%p123, %f1, 0f42960000;
	selp.b32 	%r138, 5, 4, %p71;
	selp.b32 	%r139, %r138, 4, %p69;
	add.s32 	%r140, %r139, %r65;
	selp.b32 	%r141, %r63, %r140, %p123;
	setp.leu.f32 	%p124, %f1, 0f42A60000;
	selp.b32 	%r142, 5, 4, %p78;
	selp.b32 	%r143, %r142, 4, %p76;
	add.s32 	%r144, %r143, %r71;
	selp.b32 	%r145, %r69, %r144, %p124;
	setp.leu.f32 	%p125, %f1, 0f42B60000;
	selp.b32 	%r146, 5, 4, %p85;
	selp.b32 	%r147, %r146, 4, %p83;
	add.s32 	%r148, %r147, %r77;
	selp.b32 	%r149, %r75, %r148, %p125;
	setp.leu.f32 	%p126, %f1, 0f42C60000;
	selp.b32 	%r150, 5, 4, %p92;
	selp.b32 	%r151, %r150, 4, %p90;
	add.s32 	%r152, %r151, %r83;
	selp.b32 	%r153, %r81, %r152, %p126;
	setp.leu.f32 	%p127, %f1, 0f42D60000;
	selp.b32 	%r154, 5, 4, %p99;
	selp.b32 	%r155, %r154, 4, %p97;
	add.s32 	%r156, %r155, %r89;
	selp.b32 	%r157, %r87, %r156, %p127;
	setp.leu.f32 	%p128, %f1, 0f42E60000;
	selp.b32 	%r158, 5, 4, %p106;
	selp.b32 	%r159, %r158, 4, %p104;
	add.s32 	%r160, %r159, %r95;
	selp.b32 	%r161, %r93, %r160, %p128;
	setp.leu.f32 	%p129, %f1, 0f42F60000;
	selp.b32 	%r162, 5, 4, %p113;
	selp.b32 	%r163, %r162, 4, %p111;
	add.s32 	%r164, %r163, %r101;
	selp.b32 	%r165, %r99, %r164, %p129;
	setp.leu.f32 	%p130, %f1, 0f40E00000;
	add.s32 	%r166, %r109, 8;
	selp.b32 	%r167, %r105, %r166, %p130;
	setp.leu.f32 	%p131, %f1, 0f41B80000;
	add.s32 	%r168, %r117, 8;
	selp.b32 	%r169, %r113, %r168, %p131;
	setp.leu.f32 	%p132, %f1, 0f421C0000;
	add.s32 	%r170, %r125, 8;
	selp.b32 	%r171, %r121, %r170, %p132;
	setp.leu.f32 	%p133, %f1, 0f425C0000;
	add.s32 	%r172, %r133, 8;
	selp.b32 	%r173, %r129, %r172, %p133;
	setp.leu.f32 	%p134, %f1, 0f428E0000;
	add.s32 	%r174, %r141, 8;
	selp.b32 	%r175, %r137, %r174, %p134;
	setp.leu.f32 	%p135, %f1, 0f42AE0000;
	add.s32 	%r176, %r149, 8;
	selp.b32 	%r177, %r145, %r176, %p135;
	setp.leu.f32 	%p136, %f1, 0f42CE0000;
	add.s32 	%r178, %r157, 8;
	selp.b32 	%r179, %r153, %r178, %p136;
	setp.leu.f32 	%p137, %f1, 0f42EE0000;
	add.s32 	%r180, %r165, 8;
	selp.b32 	%r181, %r161, %r180, %p137;
	setp.leu.f32 	%p138, %f1, 0f41700000;
	add.s32 	%r182, %r169, 16;
	selp.b32 	%r183, %r167, %r182, %p138;
	shl.b32 	%r184, %r183, 24;
	setp.leu.f32 	%p139, %f1, 0f423C0000;
	add.s32 	%r185, %r173, 16;
	selp.b32 	%r186, %r171, %r185, %p139;
	shl.b32 	%r187, %r186, 24;
	setp.leu.f32 	%p140, %f1, 0f429E0000;
	add.s32 	%r188, %r177, 16;
	selp.b32 	%r189, %r175, %r188, %p140;
	shl.b32 	%r190, %r189, 24;
	setp.leu.f32 	%p141, %f1, 0f42DE0000;
	add.s32 	%r191, %r181, 16;
	selp.b32 	%r192, %r179, %r191, %p141;
	shl.b32 	%r193, %r192, 24;
	setp.leu.f32 	%p142, %f1, 0f41F80000;
	add.s32 	%r194, %r187, 536870912;
	selp.b32 	%r195, %r184, %r194, %p142;
	setp.leu.f32 	%p143, %f1, 0f42BE0000;
	add.s32 	%r196, %r193, 536870912;
	selp.b32 	%r197, %r190, %r196, %p143;
	setp.leu.f32 	%p144, %f1, 0f427C0000;
	add.s32 	%r198, %r197, 1073741824;
	selp.b32 	%r199, %r195, %r198, %p144;
	bfe.s32 	%r200, %r199, 24, 8;
	cvt.s8.s32 	%rs1, %r200;
	cvt.rn.f32.s16 	%f2, %rs1;
	add.s64 	%rd7, %rd4, %rd5;
	st.global.f32 	[%rd7], %f2;
$L__BB0_2:
	ret;

}


// ===== COMPILED SASS (sm_100) =====

	.target	sm_100

	.elftype	@"ET_EXEC"


//--------------------- .note.nv.tkinfo           --------------------------
	.section	.note.nv.tkinfo,"",@"SHT_NOTE"
	.sectionflags	@"SHF_NOTE_NV_TKINFO"
	.tkinfo
        /*0018*/ 	.word	0x00000002
        /*0030*/ 	.string	""
        /*0030*/ 	.string	"ptxas"
        /*0030*/ 	.string	"Cuda compilation tools, release 13.0, V13.0.88"
        /*0030*/ 	.string	"Build cuda_13.0.r13.0/compiler.36424714_0"
        /*0030*/ 	.string	"-arch sm_100 -m 64 "



//--------------------- .note.nv.cuinfo           --------------------------
	.section	.note.nv.cuinfo,"",@"SHT_NOTE"
	.sectionflags	@"SHF_NOTE_NV_CUINFO"
        /*0018*/ 	.short	0x0002
        /*001a*/ 	.short	0x0064
        /*001c*/ 	.short	0x0082
	.zero		2


//--------------------- .nv.info                  --------------------------
	.section	.nv.info,"",@"SHT_CUDA_INFO"
	.align	4


	//----- nvinfo : EIATTR_REGCOUNT
	.align		4
        /*0000*/ 	.byte	0x04, 0x2f
        /*0002*/ 	.short	(.L_1 - .L_0)
	.align		4
.L_0:
        /*0004*/ 	.word	index@(_Z9RF_kernelPfiS_)
        /*0008*/ 	.word	0x0000001e


	//----- nvinfo : EIATTR_FRAME_SIZE
	.align		4
.L_1:
        /*000c*/ 	.byte	0x04, 0x11
        /*000e*/ 	.short	(.L_3 - .L_2)
	.align		4
.L_2:
        /*0010*/ 	.word	index@(_Z9RF_kernelPfiS_)
        /*0014*/ 	.word	0x00000000


	//----- nvinfo : EIATTR_MIN_STACK_SIZE
	.align		4
.L_3:
        /*0018*/ 	.byte	0x04, 0x12
        /*001a*/ 	.short	(.L_5 - .L_4)
	.align		4
.L_4:
        /*001c*/ 	.word	index@(_Z9RF_kernelPfiS_)
        /*0020*/ 	.word	0x00000000
.L_5:


//--------------------- .nv.compat                --------------------------
	.section	.nv.compat,"",@"SHT_CUDA_COMPAT_INFO"
	.align	4
        /*0000*/ 	.byte	0x02, 0x09, 0x00, 0x00, 0x02, 0x02, 0x01, 0x00, 0x02, 0x05, 0x05, 0x00, 0x03, 0x07, 0x01, 0x01
        /*0010*/ 	.byte	0x02, 0x03, 0x00, 0x00, 0x02, 0x06, 0x01, 0x00, 0x04, 0x0b, 0x08, 0x00, 0x01, 0x00, 0x00, 0x00
        /*0020*/ 	.byte	0x00, 0x00, 0x00, 0x00


//--------------------- .nv.info._Z9RF_kernelPfiS_ --------------------------
	.section	.nv.info._Z9RF_kernelPfiS_,"",@"SHT_CUDA_INFO"
	.sectionflags	@""
	.align	4


	//----- nvinfo : EIATTR_CUDA_API_VERSION
	.align		4
        /*0000*/ 	.byte	0x04, 0x37
        /*0002*/ 	.short	(.L_7 - .L_6)
.L_6:
        /*0004*/ 	.word	0x00000082


	//----- nvinfo : EIATTR_KPARAM_INFO
	.align		4
.L_7:
        /*0008*/ 	.byte	0x04, 0x17
        /*000a*/ 	.short	(.L_9 - .L_8)
.L_8:
        /*000c*/ 	.word	0x00000000
        /*0010*/ 	.short	0x0002
        /*0012*/ 	.short	0x0010
        /*0014*/ 	.byte	0x00, 0xf5, 0x21, 0x00


	//----- nvinfo : EIATTR_KPARAM_INFO
	.align		4
.L_9:
        /*0018*/ 	.byte	0x04, 0x17
        /*001a*/ 	.short	(.L_11 - .L_10)
.L_10:
        /*001c*/ 	.word	0x00000000
        /*0020*/ 	.short	0x0001
        /*0022*/ 	.short	0x0008
        /*0024*/ 	.byte	0x00, 0xf0, 0x11, 0x00


	//----- nvinfo : EIATTR_KPARAM_INFO
	.align		4
.L_11:
        /*0028*/ 	.byte	0x04, 0x17
        /*002a*/ 	.short	(.L_13 - .L_12)
.L_12:
        /*002c*/ 	.word	0x00000000
        /*0030*/ 	.short	0x0000
        /*0032*/ 	.short	0x0000
        /*0034*/ 	.byte	0x00, 0xf5, 0x21, 0x00


	//----- nvinfo : EIATTR_SPARSE_MMA_MASK
	.align		4
.L_13:
        /*0038*/ 	.byte	0x03, 0x50
        /*003a*/ 	.short	0x0000


	//----- nvinfo : EIATTR_MAXREG_COUNT
	.align		4
        /*003c*/ 	.byte	0x03, 0x1b
        /*003e*/ 	.short	0x00ff


	//----- nvinfo : EIATTR_MERCURY_ISA_VERSION
	.align		4
        /*0040*/ 	.byte	0x03, 0x5f
        /*0042*/ 	.short	0x0101


	//----- nvinfo : EIATTR_VRC_CTA_INIT_COUNT
	.align		4
        /*0044*/ 	.byte	0x02, 0x4a
	.zero		1
	.zero		1


	//----- nvinfo : EIATTR_EXIT_INSTR_OFFSETS
	.align		4
        /*0048*/ 	.byte	0x04, 0x1c
        /*004a*/ 	.short	(.L_15 - .L_14)


	//   ....[0]....
.L_14:
        /*004c*/ 	.word	0x00000070


	//   ....[1]....
        /*0050*/ 	.word	0x00001360


	//----- nvinfo : EIATTR_CBANK_PARAM_SIZE
	.align		4
.L_15:
        /*0054*/ 	.byte	0x03, 0x19
        /*0056*/ 	.short	0x0018


	//----- nvinfo : EIATTR_PARAM_CBANK
	.align		4
        /*0058*/ 	.byte	0x04, 0x0a
        /*005a*/ 	.short	(.L_17 - .L_16)
	.align		4
.L_16:
        /*005c*/ 	.word	index@(.nv.constant0._Z9RF_kernelPfiS_)
        /*0060*/ 	.short	0x0380
        /*0062*/ 	.short	0x0018


	//----- nvinfo : EIATTR_SW_WAR
	.align		4
.L_17:
        /*0064*/ 	.byte	0x04, 0x36
        /*0066*/ 	.short	(.L_19 - .L_18)
.L_18:
        /*0068*/ 	.word	0x00000008
.L_19:


//--------------------- .nv.callgraph             --------------------------
	.section	.nv.callgraph,"",@"SHT_CUDA_CALLGRAPH"
	.align	4
	.sectionentsize	8
	.align		4
        /*0000*/ 	.word	0x00000000
	.align		4
        /*0004*/ 	.word	0xffffffff
	.align		4
        /*0008*/ 	.word	0x00000000
	.align		4
        /*000c*/ 	.word	0xfffffffe
	.align		4
        /*0010*/ 	.word	0x00000000
	.align		4
        /*0014*/ 	.word	0xfffffffd
	.align		4
        /*0018*/ 	.word	0x00000000
	.align		4
        /*001c*/ 	.word	0xfffffffc


//--------------------- .text._Z9RF_kernelPfiS_   --------------------------
	.section	.text._Z9RF_kernelPfiS_,"ax",@progbits
	.align	128
        .global         _Z9RF_kernelPfiS_
        .type           _Z9RF_kernelPfiS_,@function
        .size           _Z9RF_kernelPfiS_,(.L_x_1 - _Z9RF_kernelPfiS_)
        .other          _Z9RF_kernelPfiS_,@"STO_CUDA_ENTRY STV_DEFAULT"
_Z9RF_kernelPfiS_:
.text._Z9RF_kernelPfiS_:
[----:B------:R-:W-:Y:S01]  /*0000*/  LDC R1, c[0x0][0x37c] ;  /* 0x0000df00ff017b82 */ /* 0x000fe20000000800 */
[----:B------:R-:W0:Y:S07]  /*0010*/  S2R R3, SR_TID.X ;  /* 0x0000000000037919 */ /* 0x000e2e0000002100 */
[----:B------:R-:W0:Y:S01]  /*0020*/  S2UR UR4, SR_CTAID.X ;  /* 0x00000000000479c3 */ /* 0x000e220000002500 */
[----:B------:R-:W1:Y:S07]  /*0030*/  LDCU UR5, c[0x0][0x388] ;  /* 0x00007100ff0577ac */ /* 0x000e6e0008000800 */
[----:B------:R-:W0:Y:S02]  /*0040*/  LDC R2, c[0x0][0x360] ;  /* 0x0000d800ff027b82 */ /* 0x000e240000000800 */
[----:B0-----:R-:W-:-:S05]  /*0050*/  IMAD R2, R2, UR4, R3 ;  /* 0x0000000402027c24 */ /* 0x001fca000f8e0203 */
[----:B-1----:R-:W-:-:S13]  /*0060*/  ISETP.GE.AND P0, PT, R2, UR5, PT ;  /* 0x0000000502007c0c */ /* 0x002fda000bf06270 */
[----:B------:R-:W-:Y:S05]  /*0070*/  @P0 EXIT ;  /* 0x000000000000094d */ /* 0x000fea0003800000 */
[----:B------:R-:W0:Y:S01]  /*0080*/  LDC.64 R4, c[0x0][0x380] ;  /* 0x0000e000ff047b82 */ /* 0x000e220000000a00 */
[----:B------:R-:W1:Y:S01]  /*0090*/  LDCU.64 UR4, c[0x0][0x358] ;  /* 0x00006b00ff0477ac */ /* 0x000e620008000a00 */
[----:B0-----:R-:W-:-:S05]  /*00a0*/  IMAD.WIDE R4, R2, 0x4, R4 ;  /* 0x0000000402047825 */ /* 0x001fca00078e0204 */
[----:B-1----:R-:W2:Y:S01]  /*00b0*/  LDG.E R7, desc[UR4][R4.64] ;  /* 0x0000000404077981 */ /* 0x002ea2000c1e1900 */
[----:B------:R-:W-:Y:S01]  /*00c0*/  IMAD.MOV.U32 R14, RZ, RZ, 0x3 ;  /* 0x00000003ff0e7424 */ /* 0x000fe200078e00ff */
[C---:B--2---:R-:W-:Y:S02]  /*00d0*/  FSETP.GT.AND P4, PT, R7.reuse, 58, PT ;  /* 0x426800000700780b */ /* 0x044fe40003f84000 */
[C---:B------:R-:W-:Y:S02]  /*00e0*/  FSETP.GT.AND P0, PT, R7.reuse, 57, PT ;  /* 0x426400000700780b */ /* 0x040fe40003f04000 */
[C---:B------:R-:W-:Y:S02]  /*00f0*/  FSETP.GT.AND P3, PT, R7.reuse, 10, PT ;  /* 0x412000000700780b */ /* 0x040fe40003f64000 */
[----:B------:R-:W-:Y:S02]  /*0100*/  SEL R0, R14, 0x2, P4 ;  /* 0x000000020e007807 */ /* 0x000fe40002000000 */
[----:B------:R-:W-:-:S02]  /*0110*/  FSETP.GT.AND P1, PT, R7, 2, PT ;  /* 0x400000000700780b */ /* 0x000fc40003f24000 */
[C---:B------:R-:W-:Y:S02]  /*0120*/  FSETP.GT.AND P2, PT, R7.reuse, 1, PT ;  /* 0x3f8000000700780b */ /* 0x040fe40003f44000 */
[C---:B------:R-:W-:Y:S02]  /*0130*/  FSETP.GT.AND P4, PT, R7.reuse, 9, PT ;  /* 0x411000000700780b */ /* 0x040fe40003f84000 */
[----:B------:R-:W-:Y:S02]  /*0140*/  SEL R10, R0, RZ, P0 ;  /* 0x000000ff000a7207 */ /* 0x000fe40000000000 */
[C---:B------:R-:W-:Y:S02]  /*0150*/  SEL R4, R14.reuse, 0x2, P3 ;  /* 0x000000020e047807 */ /* 0x040fe40001800000 */
[----:B------:R-:W-:Y:S02]  /*0160*/  SEL R0, R14, 0x2, P1 ;  /* 0x000000020e007807 */ /* 0x000fe40000800000 */
[----:B------:R-:W-:-:S02]  /*0170*/  FSETP.GT.AND P6, PT, R7, 17, PT ;  /* 0x418800000700780b */ /* 0x000fc40003fc4000 */
[C---:B------:R-:W-:Y:S02]  /*0180*/  FSETP.GT.AND P5, PT, R7.reuse, 18, PT ;  /* 0x419000000700780b */ /* 0x040fe40003fa4000 */
[C---:B------:R-:W-:Y:S02]  /*0190*/  FSETP.GT.AND P0, PT, R7.reuse, 56, !P0 ;  /* 0x426000000700780b */ /* 0x040fe40004704000 */
[C---:B------:R-:W-:Y:S02]  /*01a0*/  FSETP.GT.AND P1, PT, R7.reuse, RZ, !P2 ;  /* 0x000000ff0700720b */ /* 0x040fe40005724000 */
[----:B------:R-:W-:Y:S02]  /*01b0*/  FSETP.GT.AND P3, PT, R7, 8, !P4 ;  /* 0x410000000700780b */ /* 0x000fe40006764000 */
[----:B------:R-:W-:Y:S02]  /*01c0*/  SEL R5, R4, RZ, P4 ;  /* 0x000000ff04057207 */ /* 0x000fe40002000000 */
[----:B------:R-:W-:-:S02]  /*01d0*/  SEL R3, R0, RZ, P2 ;  /* 0x000000ff00037207 */ /* 0x000fc40001000000 */
[C---:B------:R-:W-:Y:S02]  /*01e0*/  FSETP.GT.AND P4, PT, R7.reuse, 26, PT ;  /* 0x41d000000700780b */ /* 0x040fe40003f84000 */
[C---:B------:R-:W-:Y:S02]  /*01f0*/  FSETP.GT.AND P2, PT, R7.reuse, 16, !P6 ;  /* 0x418000000700780b */ /* 0x040fe40007744000 */
[C---:B------:R-:W-:Y:S02]  /*0200*/  SEL R6, R14.reuse, 0x2, P5 ;  /* 0x000000020e067807 */ /* 0x040fe40002800000 */
[----:B------:R-:W-:Y:S02]  /*0210*/  SEL R11, RZ, 0x1, !P0 ;  /* 0x00000001ff0b7807 */ /* 0x000fe40004000000 */
[----:B------:R-:W-:Y:S02]  /*0220*/  SEL R4, RZ, 0x1, !P1 ;  /* 0x00000001ff047807 */ /* 0x000fe40004800000 */
[----:B------:R-:W-:Y:S01]  /*0230*/  FSETP.GT.AND P0, PT, R7, 25, PT ;  /* 0x41c800000700780b */ /* 0x000fe20003f04000 */
[----:B------:R-:W-:Y:S01]  /*0240*/  IMAD.IADD R11, R11, 0x1, R10 ;  /* 0x000000010b0b7824 */ /* 0x000fe200078e020a */
[----:B------:R-:W-:Y:S01]  /*0250*/  SEL R0, R14, 0x2, P4 ;  /* 0x000000020e007807 */ /* 0x000fe20002000000 */
[----:B------:R-:W-:Y:S01]  /*0260*/  IMAD.IADD R4, R4, 0x1, R3 ;  /* 0x0000000104047824 */ /* 0x000fe200078e0203 */
[----:B------:R-:W-:-:S02]  /*0270*/  SEL R16, RZ, 0x1, !P3 ;  /* 0x00000001ff107807 */ /* 0x000fc40005800000 */
[----:B------:R-:W-:Y:S02]  /*0280*/  SEL R8, RZ, 0x1, !P2 ;  /* 0x00000001ff087807 */ /* 0x000fe40005000000 */
[C---:B------:R-:W-:Y:S01]  /*0290*/  FSETP.GT.AND P1, PT, R7.reuse, 34, PT ;  /* 0x420800000700780b */ /* 0x040fe20003f24000 */
[----:B------:R-:W-:Y:S01]  /*02a0*/  IMAD.IADD R16, R16, 0x1, R5 ;  /* 0x0000000110107824 */ /* 0x000fe200078e0205 */
[C---:B------:R-:W-:Y:S02]  /*02b0*/  FSETP.GT.AND P2, PT, R7.reuse, 33, PT ;  /* 0x420400000700780b */ /* 0x040fe40003f44000 */
[----:B------:R-:W-:Y:S02]  /*02c0*/  SEL R9, R6, RZ, P6 ;  /* 0x000000ff06097207 */ /* 0x000fe40003000000 */
[C---:B------:R-:W-:Y:S02]  /*02d0*/  FSETP.GT.AND P3, PT, R7.reuse, 42, PT ;  /* 0x422800000700780b */ /* 0x040fe40003f64000 */
[----:B------:R-:W-:Y:S01]  /*02e0*/  SEL R0, R0, RZ, P0 ;  /* 0x000000ff00007207 */ /* 0x000fe20000000000 */
[----:B------:R-:W-:Y:S01]  /*02f0*/  IMAD.IADD R8, R8, 0x1, R9 ;  /* 0x0000000108087824 */ /* 0x000fe200078e0209 */
[----:B------:R-:W-:-:S02]  /*0300*/  FSETP.GT.AND P5, PT, R7, 50, PT ;  /* 0x424800000700780b */ /* 0x000fc40003fa4000 */
[C---:B------:R-:W-:Y:S02]  /*0310*/  FSETP.GT.AND P0, PT, R7.reuse, 24, !P0 ;  /* 0x41c000000700780b */ /* 0x040fe40004704000 */
[C---:B------:R-:W-:Y:S02]  /*0320*/  SEL R3, R14.reuse, 0x2, P1 ;  /* 0x000000020e037807 */ /* 0x040fe40000800000 */
[C---:B------:R-:W-:Y:S02]  /*0330*/  FSETP.GT.AND P6, PT, R7.reuse, 49, PT ;  /* 0x424400000700780b */ /* 0x040fe40003fc4000 */
[C---:B------:R-:W-:Y:S02]  /*0340*/  FSETP.GT.AND P1, PT, R7.reuse, 32, !P2 ;  /* 0x420000000700780b */ /* 0x040fe40005724000 */
[----:B------:R-:W-:Y:S02]  /*0350*/  FSETP.GT.AND P4, PT, R7, 41, PT ;  /* 0x422400000700780b */ /* 0x000fe40003f84000 */
[----:B------:R-:W-:-:S02]  /*0360*/  SEL R5, R14, 0x2, P3 ;  /* 0x000000020e057807 */ /* 0x000fc40001800000 */
[----:B------:R-:W-:Y:S02]  /*0370*/  SEL R9, R14, 0x2, P5 ;  /* 0x000000020e097807 */ /* 0x000fe40002800000 */
[----:B------:R-:W-:Y:S02]  /*0380*/  SEL R6, R3, RZ, P2 ;  /* 0x000000ff03067207 */ /* 0x000fe40001000000 */
[----:B------:R-:W-:Y:S02]  /*0390*/  SEL R15, RZ, 0x1, !P0 ;  /* 0x00000001ff0f7807 */ /* 0x000fe40004000000 */
[----:B------:R-:W-:Y:S02]  /*03a0*/  FSETP.GT.AND P2, PT, R7, 48, !P6 ;  /* 0x424000000700780b */ /* 0x000fe40007744000 */
[----:B------:R-:W-:Y:S01]  /*03b0*/  SEL R3, RZ, 0x1, !P1 ;  /* 0x00000001ff037807 */ /* 0x000fe20004800000 */
[----:B------:R-:W-:Y:S01]  /*03c0*/  IMAD.IADD R15, R15, 0x1, R0 ;  /* 0x000000010f0f7824 */ /* 0x000fe200078e0200 */
[----:B------:R-:W-:-:S02]  /*03d0*/  FSETP.GT.AND P3, PT, R7, 40, !P4 ;  /* 0x422000000700780b */ /* 0x000fc40006764000 */
[----:B------:R-:W-:Y:S01]  /*03e0*/  SEL R5, R5, RZ, P4 ;  /* 0x000000ff05057207 */ /* 0x000fe20002000000 */
[----:B------:R-:W-:Y:S01]  /*03f0*/  IMAD.IADD R0, R3, 0x1, R6 ;  /* 0x0000000103007824 */ /* 0x000fe200078e0206 */
[----:B------:R-:W-:Y:S02]  /*0400*/  FSETP.GT.AND P4, PT, R7, 66, PT ;  /* 0x428400000700780b */ /* 0x000fe40003f84000 */
[----:B------:R-:W-:Y:S02]  /*0410*/  SEL R10, R9, RZ, P6 ;  /* 0x000000ff090a7207 */ /* 0x000fe40003000000 */
[----:B------:R-:W-:Y:S02]  /*0420*/  SEL R9, RZ, 0x1, !P2 ;  /* 0x00000001ff097807 */ /* 0x000fe40005000000 */
[----:B------:R-:W-:Y:S02]  /*0430*/  FSETP.GT.AND P0, PT, R7, 65, PT ;  /* 0x428200000700780b */ /* 0x000fe40003f04000 */
[----:B------:R-:W-:Y:S01]  /*0440*/  SEL R3, R14, 0x2, P4 ;  /* 0x000000020e037807 */ /* 0x000fe20002000000 */
[----:B------:R-:W-:Y:S01]  /*0450*/  IMAD.IADD R6, R9, 0x1, R10 ;  /* 0x0000000109067824 */ /* 0x000fe200078e020a */
[----:B------:R-:W-:-:S02]  /*0460*/  SEL R12, RZ, 0x1, !P3 ;  /* 0x00000001ff0c7807 */ /* 0x000fc40005800000 */
[C---:B------:R-:W-:Y:S02]  /*0470*/  FSETP.GT.AND P1, PT, R7.reuse, 74, PT ;  /* 0x429400000700780b */ /* 0x040fe40003f24000 */
[C---:B------:R-:W-:Y:S01]  /*0480*/  FSETP.GT.AND P3, PT, R7.reuse, 82, PT ;  /* 0x42a400000700780b */ /* 0x040fe20003f64000 */
[----:B------:R-:W-:Y:S01]  /*0490*/  IMAD.IADD R12, R12, 0x1, R5 ;  /* 0x000000010c0c7824 */ /* 0x000fe200078e0205 */
[C---:B------:R-:W-:Y:S02]  /*04a0*/  FSETP.GT.AND P2, PT, R7.reuse, 73, PT ;  /* 0x429200000700780b */ /* 0x040fe40003f44000 */
[----:B------:R-:W-:Y:S02]  /*04b0*/  FSETP.GT.AND P5, PT, R7, 90, PT ;  /* 0x42b400000700780b */ /* 0x000fe40003fa4000 */
[----:B------:R-:W-:Y:S02]  /*04c0*/  SEL R10, R3, RZ, P0 ;  /* 0x000000ff030a7207 */ /* 0x000fe40000000000 */
[----:B------:R-:W-:-:S02]  /*04d0*/  FSETP.GT.AND P4, PT, R7, 81, PT ;  /* 0x42a200000700780b */ /* 0x000fc40003f84000 */
[C---:B------:R-:W-:Y:S02]  /*04e0*/  SEL R3, R14.reuse, 0x2, P1 ;  /* 0x000000020e037807 */ /* 0x040fe40000800000 */
[C---:B------:R-:W-:Y:S02]  /*04f0*/  FSETP.GT.AND P6, PT, R7.reuse, 89, PT ;  /* 0x42b200000700780b */ /* 0x040fe40003fc4000 */
[C---:B------:R-:W-:Y:S02]  /*0500*/  FSETP.GT.AND P0, PT, R7.reuse, 64, !P0 ;  /* 0x428000000700780b */ /* 0x040fe40004704000 */
[C---:B------:R-:W-:Y:S02]  /*0510*/  SEL R5, R14.reuse, 0x2, P3 ;  /* 0x000000020e057807 */ /* 0x040fe40001800000 */
[----:B------:R-:W-:Y:S02]  /*0520*/  FSETP.GT.AND P1, PT, R7, 72, !P2 ;  /* 0x429000000700780b */ /* 0x000fe40005724000 */
[----:B------:R-:W-:-:S02]  /*0530*/  SEL R9, R14, 0x2, P5 ;  /* 0x000000020e097807 */ /* 0x000fc40002800000 */
[----:B------:R-:W-:Y:S02]  /*0540*/  FSETP.GT.AND P3, PT, R7, 80, !P4 ;  /* 0x42a000000700780b */ /* 0x000fe40006764000 */
[----:B------:R-:W-:Y:S02]  /*0550*/  SEL R18, R3, RZ, P2 ;  /* 0x000000ff03127207 */ /* 0x000fe40001000000 */
[----:B------:R-:W-:Y:S02]  /*0560*/  FSETP.GT.AND P2, PT, R7, 88, !P6 ;  /* 0x42b000000700780b */ /* 0x000fe40007744000 */
[----:B------:R-:W-:Y:S02]  /*0570*/  SEL R20, R5, RZ, P4 ;  /* 0x000000ff05147207 */ /* 0x000fe40002000000 */
[----:B------:R-:W-:Y:S02]  /*0580*/  SEL R3, RZ, 0x1, !P0 ;  /* 0x00000001ff037807 */ /* 0x000fe40004000000 */
[----:B------:R-:W-:-:S02]  /*0590*/  SEL R22, R9, RZ, P6 ;  /* 0x000000ff09167207 */ /* 0x000fc40003000000 */
[----:B------:R-:W-:Y:S01]  /*05a0*/  SEL R5, RZ, 0x1, !P1 ;  /* 0x00000001ff057807 */ /* 0x000fe20004800000 */
[----:B------:R-:W-:Y:S01]  /*05b0*/  IMAD.IADD R3, R3, 0x1, R10 ;  /* 0x0000000103037824 */ /* 0x000fe200078e020a */
[----:B------:R-:W-:Y:S02]  /*05c0*/  SEL R9, RZ, 0x1, !P3 ;  /* 0x00000001ff097807 */ /* 0x000fe40005800000 */
[----:B------:R-:W-:Y:S01]  /*05d0*/  SEL R13, RZ, 0x1, !P2 ;  /* 0x00000001ff0d7807 */ /* 0x000fe20005000000 */
[----:B------:R-:W-:Y:S01]  /*05e0*/  IMAD.IADD R10, R5, 0x1, R18 ;  /* 0x00000001050a7824 */ /* 0x000fe200078e0212 */
[----:B------:R-:W-:Y:S01]  /*05f0*/  FSETP.GT.AND P3, PT, R7, 60, PT ;  /* 0x427000000700780b */ /* 0x000fe20003f64000 */
[----:B------:R-:W-:Y:S01]  /*0600*/  IMAD.IADD R5, R9, 0x1, R20 ;  /* 0x0000000109057824 */ /* 0x000fe200078e0214 */
[----:B------:R-:W-:Y:S01]  /*0610*/  FSETP.GT.AND P6, PT, R7, 4, PT ;  /* 0x408000000700780b */ /* 0x000fe20003fc4000 */
[----:B------:R-:W-:Y:S01]  /*0620*/  IMAD.IADD R9, R13, 0x1, R22 ;  /* 0x000000010d097824 */ /* 0x000fe200078e0216 */
[C---:B------:R-:W-:Y:S01]  /*0630*/  FSETP.GT.AND P4, PT, R7.reuse, 6, PT ;  /* 0x40c000000700780b */ /* 0x040fe20003f84000 */
[----:B------:R-:W-:Y:S01]  /*0640*/  IMAD.MOV.U32 R13, RZ, RZ, 0x4 ;  /* 0x00000004ff0d7424 */ /* 0x000fe200078e00ff */
[----:B------:R-:W-:-:S02]  /*0650*/  FSETP.GT.AND P1, PT, R7, 5, PT ;  /* 0x40a000000700780b */ /* 0x000fc40003f24000 */
[----:B------:R-:W-:Y:S02]  /*0660*/  FSETP.GT.AND P2, PT, R7, 62, PT ;  /* 0x427800000700780b */ /* 0x000fe40003f44000 */
[C---:B------:R-:W-:Y:S02]  /*0670*/  SEL R18, R13.reuse, 0x5, !P3 ;  /* 0x000000050d127807 */ /* 0x040fe40005800000 */
[----:B------:R-:W-:Y:S02]  /*0680*/  SEL R20, R13, 0x5, !P6 ;  /* 0x000000050d147807 */ /* 0x000fe40007000000 */
[----:B------:R-:W-:Y:S02]  /*0690*/  FSETP.GT.AND P3, PT, R7, 14, PT ;  /* 0x416000000700780b */ /* 0x000fe40003f64000 */
[----:B------:R-:W-:Y:S02]  /*06a0*/  SEL R19, R14, 0x2, P4 ;  /* 0x000000020e137807 */ /* 0x000fe40002000000 */
[----:B------:R-:W-:-:S02]  /*06b0*/  SEL R22, R20, 0x4, !P1 ;  /* 0x0000000414167807 */ /* 0x000fc40004800000 */
[C---:B------:R-:W-:Y:S02]  /*06c0*/  FSETP.GT.AND P5, PT, R7.reuse, 61, PT ;  /* 0x427400000700780b */ /* 0x040fe40003fa4000 */
[C---:B------:R-:W-:Y:S02]  /*06d0*/  SEL R17, R14.reuse, 0x2, P2 ;  /* 0x000000020e117807 */ /* 0x040fe40001000000 */
[----:B------:R-:W-:Y:S02]  /*06e0*/  FSETP.GT.AND P6, PT, R7, 22, PT ;  /* 0x41b000000700780b */ /* 0x000fe40003fc4000 */
[----:B------:R-:W-:Y:S02]  /*06f0*/  SEL R19, R19, RZ, P1 ;  /* 0x000000ff13137207 */ /* 0x000fe40000800000 */
[----:B------:R-:W-:Y:S02]  /*0700*/  SEL R20, R14, 0x2, P3 ;  /* 0x000000020e147807 */ /* 0x000fe40001800000 */
[----:B------:R-:W-:-:S02]  /*0710*/  FSETP.GT.AND P2, PT, R7, 3, PT ;  /* 0x404000000700780b */ /* 0x000fc40003f44000 */
[C---:B------:R-:W-:Y:S02]  /*0720*/  FSETP.GT.AND P1, PT, R7.reuse, 20, PT ;  /* 0x41a000000700780b */ /* 0x040fe40003f24000 */
[C---:B------:R-:W-:Y:S02]  /*0730*/  FSETP.GT.AND P3, PT, R7.reuse, 19, PT ;  /* 0x419800000700780b */ /* 0x040fe40003f64000 */
[----:B------:R-:W-:Y:S02]  /*0740*/  FSETP.GT.AND P4, PT, R7, 12, PT ;  /* 0x414000000700780b */ /* 0x000fe40003f84000 */
[----:B------:R-:W-:Y:S02]  /*0750*/  SEL R17, R17, RZ, P5 ;  /* 0x000000ff11117207 */ /* 0x000fe40002800000 */
[----:B------:R-:W-:Y:S02]  /*0760*/  SEL R18, R18, 0x4, !P5 ;  /* 0x0000000412127807 */ /* 0x000fe40006800000 */
[----:B------:R-:W-:Y:S01]  /*0770*/  SEL R21, R14, 0x2, P6 ;  /* 0x000000020e157807 */ /* 0x000fe20003000000 */
[----:B------:R-:W-:Y:S01]  /*0780*/  @P2 IMAD.IADD R4, R19, 0x1, R22 ;  /* 0x0000000113042824 */ /* 0x000fe200078e0216 */
[----:B------:R-:W-:-:S02]  /*0790*/  FSETP.GT.AND P0, PT, R7, 59, PT ;  /* 0x426c00000700780b */ /* 0x000fc40003f04000 */
[C---:B------:R-:W-:Y:S02]  /*07a0*/  FSETP.GT.AND P5, PT, R7.reuse, 11, PT ;  /* 0x413000000700780b */ /* 0x040fe40003fa4000 */
[----:B------:R-:W-:Y:S02]  /*07b0*/  FSETP.GT.AND P6, PT, R7, 21, PT ;  /* 0x41a800000700780b */ /* 0x000fe40003fc4000 */
[C---:B------:R-:W-:Y:S02]  /*07c0*/  SEL R24, R13.reuse, 0x5, !P1 ;  /* 0x000000050d187807 */ /* 0x040fe40004800000 */
[----:B------:R-:W-:Y:S02]  /*07d0*/  SEL R23, R13, 0x5, !P4 ;  /* 0x000000050d177807 */ /* 0x000fe40006000000 */
[----:B------:R-:W-:Y:S02]  /*07e0*/  FSETP.GT.AND P4, PT, R7, 13, PT ;  /* 0x415000000700780b */ /* 0x000fe40003f84000 */
[----:B------:R-:W-:Y:S01]  /*07f0*/  SEL R21, R21, RZ, P6 ;  /* 0x000000ff15157207 */ /* 0x000fe20003000000 */
[----:B------:R-:W-:Y:S01]  /*0800*/  @P0 IMAD.IADD R11, R17, 0x1, R18 ;  /* 0x00000001110b0824 */ /* 0x000fe200078e0212 */
[----:B------:R-:W-:-:S02]  /*0810*/  SEL R24, R24, 0x4, !P6 ;  /* 0x0000000418187807 */ /* 0x000fc40007000000 */
[----:B------:R-:W-:Y:S02]  /*0820*/  SEL R20, R20, RZ, P4 ;  /* 0x000000ff14147207 */ /* 0x000fe40002000000 */
[----:B------:R-:W-:Y:S01]  /*0830*/  SEL R23, R23, 0x4, !P4 ;  /* 0x0000000417177807 */ /* 0x000fe20006000000 */
[----:B------:R-:W-:Y:S01]  /*0840*/  @P3 IMAD.IADD R8, R21, 0x1, R24 ;  /* 0x0000000115083824 */ /* 0x000fe200078e0218 */
[C---:B------:R-:W-:Y:S02]  /*0850*/  FSETP.GT.AND P2, PT, R7.reuse, 30, PT ;  /* 0x41f000000700780b */ /* 0x040fe40003f44000 */
[C---:B------:R-:W-:Y:S01]  /*0860*/  FSETP.GT.AND P3, PT, R7.reuse, 28, PT ;  /* 0x41e000000700780b */ /* 0x040fe20003f64000 */
[----:B------:R-:W-:Y:S01]  /*0870*/  @P5 IMAD.IADD R16, R20, 0x1, R23 ;  /* 0x0000000114105824 */ /* 0x000fe200078e0217 */
[C---:B------:R-:W-:Y:S02]  /*0880*/  FSETP.GT.AND P4, PT, R7.reuse, 38, PT ;  /* 0x421800000700780b */ /* 0x040fe40003f84000 */
[----:B------:R-:W-:-:S02]  /*0890*/  FSETP.GT.AND P5, PT, R7, 29, PT ;  /* 0x41e800000700780b */ /* 0x000fc40003fa4000 */
[----:B------:R-:W-:Y:S02]  /*08a0*/  FSETP.GT.AND P6, PT, R7, 36, PT ;  /* 0x421000000700780b */ /* 0x000fe40003fc4000 */
[C---:B------:R-:W-:Y:S02]  /*08b0*/  SEL R17, R14.reuse, 0x2, P2 ;  /* 0x000000020e117807 */ /* 0x040fe40001000000 */
[----:B------:R-:W-:Y:S02]  /*08c0*/  SEL R18, R13, 0x5, !P3 ;  /* 0x000000050d127807 */ /* 0x000fe40005800000 */
[----:B------:R-:W-:Y:S02]  /*08d0*/  SEL R19, R14, 0x2, P4 ;  /* 0x000000020e137807 */ /* 0x000fe40002000000 */
[C---:B------:R-:W-:Y:S02]  /*08e0*/  FSETP.GT.AND P1, PT, R7.reuse, 37, PT ;  /* 0x421400000700780b */ /* 0x040fe40003f24000 */
[----:B------:R-:W-:-:S02]  /*08f0*/  FSETP.GT.AND P4, PT, R7, 44, PT ;  /* 0x423000000700780b */ /* 0x000fc40003f84000 */
[----:B------:R-:W-:Y:S02]  /*0900*/  SEL R20, R13, 0x5, !P6 ;  /* 0x000000050d147807 */ /* 0x000fe40007000000 */
[----:B------:R-:W-:Y:S02]  /*0910*/  SEL R17, R17, RZ, P5 ;  /* 0x000000ff11117207 */ /* 0x000fe40002800000 */
[----:B------:R-:W-:Y:S02]  /*0920*/  SEL R18, R18, 0x4, !P5 ;  /* 0x0000000412127807 */ /* 0x000fe40006800000 */
[C---:B------:R-:W-:Y:S02]  /*0930*/  FSETP.GT.AND P3, PT, R7.reuse, 46, PT ;  /* 0x423800000700780b */ /* 0x040fe40003f64000 */
[----:B------:R-:W-:Y:S02]  /*0940*/  FSETP.GT.AND P5, PT, R7, 43, PT ;  /* 0x422c00000700780b */ /* 0x000fe40003fa4000 */
[----:B------:R-:W-:-:S02]  /*0950*/  SEL R22, R20, 0x4, !P1 ;  /* 0x0000000414167807 */ /* 0x000fc40004800000 */
[----:B------:R-:W-:Y:S02]  /*0960*/  SEL R23, R13, 0x5, !P4 ;  /* 0x000000050d177807 */ /* 0x000fe40006000000 */
[C---:B------:R-:W-:Y:S02]  /*0970*/  FSETP.GT.AND P0, PT, R7.reuse, 27, PT ;  /* 0x41d800000700780b */ /* 0x040fe40003f04000 */
[C---:B------:R-:W-:Y:S02]  /*0980*/  FSETP.GT.AND P2, PT, R7.reuse, 35, PT ;  /* 0x420c00000700780b */ /* 0x040fe40003f44000 */
[----:B------:R-:W-:Y:S02]  /*0990*/  SEL R20, R14, 0x2, P3 ;  /* 0x000000020e147807 */ /* 0x000fe40001800000 */
[C---:B------:R-:W-:Y:S02]  /*09a0*/  FSETP.GT.AND P4, PT, R7.reuse, 45, PT ;  /* 0x423400000700780b */ /* 0x040fe40003f84000 */
[----:B------:R-:W-:-:S02]  /*09b0*/  FSETP.GT.AND P6, PT, R7, 54, PT ;  /* 0x425800000700780b */ /* 0x000fc40003fc4000 */
[----:B------:R-:W-:Y:S02]  /*09c0*/  SEL R19, R19, RZ, P1 ;  /* 0x000000ff13137207 */ /* 0x000fe40000800000 */
[----:B------:R-:W-:Y:S01]  /*09d0*/  FSETP.GT.AND P1, PT, R7, 52, PT ;  /* 0x425000000700780b */ /* 0x000fe20003f24000 */
[----:B------:R-:W-:Y:S01]  /*09e0*/  @P0 IMAD.IADD R15, R17, 0x1, R18 ;  /* 0x00000001110f0824 */ /* 0x000fe200078e0212 */
[----:B------:R-:W-:Y:S01]  /*09f0*/  FSETP.GT.AND P3, PT, R7, 51, PT ;  /* 0x424c00000700780b */ /* 0x000fe20003f64000 */
[----:B------:R-:W-:Y:S01]  /*0a00*/  @P2 IMAD.IADD R0, R19, 0x1, R22 ;  /* 0x0000000113002824 */ /* 0x000fe200078e0216 */
[----:B------:R-:W-:Y:S02]  /*0a10*/  SEL R20, R20, RZ, P4 ;  /* 0x000000ff14147207 */ /* 0x000fe40002000000 */
[----:B------:R-:W-:Y:S02]  /*0a20*/  SEL R23, R23, 0x4, !P4 ;  /* 0x0000000417177807 */ /* 0x000fe40006000000 */
[----:B------:R-:W-:-:S02]  /*0a30*/  SEL R21, R14, 0x2, P6 ;  /* 0x000000020e157807 */ /* 0x000fc40003000000 */
[----:B------:R-:W-:Y:S01]  /*0a40*/  FSETP.GT.AND P6, PT, R7, 53, PT ;  /* 0x425400000700780b */ /* 0x000fe20003fc4000 */
[----:B------:R-:W-:Y:S01]  /*0a50*/  @P5 IMAD.IADD R12, R20, 0x1, R23 ;  /* 0x00000001140c5824 */ /* 0x000fe200078e0217 */
[----:B------:R-:W-:Y:S02]  /*0a60*/  SEL R24, R13, 0x5, !P1 ;  /* 0x000000050d187807 */ /* 0x000fe40004800000 */
[----:B------:R-:W-:Y:S02]  /*0a70*/  FSETP.GT.AND P5, PT, R7, 68, PT ;  /* 0x428800000700780b */ /* 0x000fe40003fa4000 */
[----:B------:R-:W-:Y:S02]  /*0a80*/  SEL R21, R21, RZ, P6 ;  /* 0x000000ff15157207 */ /* 0x000fe40003000000 */
[----:B------:R-:W-:Y:S02]  /*0a90*/  SEL R24, R24, 0x4, !P6 ;  /* 0x0000000418187807 */ /* 0x000fe40007000000 */
[----:B------:R-:W-:-:S02]  /*0aa0*/  FSETP.GT.AND P0, PT, R7, 78, PT ;  /* 0x429c00000700780b */ /* 0x000fc40003f04000 */
[----:B------:R-:W-:Y:S01]  /*0ab0*/  FSETP.GT.AND P6, PT, R7, 76, PT ;  /* 0x429800000700780b */ /* 0x000fe20003fc4000 */
[----:B------:R-:W-:Y:S01]  /*0ac0*/  @P3 IMAD.IADD R6, R21, 0x1, R24 ;  /* 0x0000000115063824 */ /* 0x000fe200078e0218 */
[----:B------:R-:W-:Y:S02]  /*0ad0*/  SEL R19, R13, 0x5, !P5 ;  /* 0x000000050d137807 */ /* 0x000fe40006800000 */
[----:B------:R-:W-:Y:S02]  /*0ae0*/  FSETP.GT.AND P5, PT, R7, 86, PT ;  /* 0x42ac00000700780b */ /* 0x000fe40003fa4000 */
[----:B------:R-:W-:Y:S02]  /*0af0*/  SEL R20, R14, 0x2, P0 ;  /* 0x000000020e147807 */ /* 0x000fe40000000000 */
[----:B------:R-:W-:Y:S02]  /*0b00*/  SEL R24, R13, 0x5, !P6 ;  /* 0x000000050d187807 */ /* 0x000fe40007000000 */
[----:B------:R-:W-:-:S02]  /*0b10*/  FSETP.GT.AND P1, PT, R7, 70, PT ;  /* 0x428c00000700780b */ /* 0x000fc40003f24000 */
[C---:B------:R-:W-:Y:S02]  /*0b20*/  FSETP.GT.AND P0, PT, R7.reuse, 84, PT ;  /* 0x42a800000700780b */ /* 0x040fe40003f04000 */
[C---:B------:R-:W-:Y:S02]  /*0b30*/  FSETP.GT.AND P6, PT, R7.reuse, 98, PT ;  /* 0x42c400000700780b */ /* 0x040fe40003fc4000 */
[----:B------:R-:W-:Y:S02]  /*0b40*/  SEL R21, R14, 0x2, P5 ;  /* 0x000000020e157807 */ /* 0x000fe40002800000 */
[C---:B------:R-:W-:Y:S02]  /*0b50*/  FSETP.GT.AND P5, PT, R7.reuse, 83, PT ;  /* 0x42a600000700780b */ /* 0x040fe40003fa4000 */
        /* <DEDUP_REMOVED lines=8> */
[----:B------:R-:W-:Y:S02]  /*0be0*/  FSETP.GT.AND P1, PT, R7, 75, PT ;  /* 0x429600000700780b */ /* 0x000fe40003f24000 */
[----:B------:R-:W-:Y:S02]  /*0bf0*/  SEL R18, R18, RZ, P4 ;  /* 0x000000ff12127207 */ /* 0x000fe40002000000 */
[----:B------:R-:W-:Y:S02]  /*0c00*/  SEL R19, R19, 0x4, !P4 ;  /* 0x0000000413137807 */ /* 0x000fe40006000000 */
[----:B------:R-:W-:Y:S02]  /*0c10*/  SEL R25, R24, 0x4, !P3 ;  /* 0x0000000418197807 */ /* 0x000fe40005800000 */
[----:B------:R-:W-:Y:S01]  /*0c20*/  FSETP.GT.AND P4, PT, R7, 96, !P0 ;  /* 0x42c000000700780b */ /* 0x000fe20004784000 */
[----:B------:R-:W-:Y:S01]  /*0c30*/  @P2 IMAD.IADD R3, R18, 0x1, R19 ;  /* 0x0000000112032824 */ /* 0x000fe200078e0213 */
[----:B------:R-:W-:-:S02]  /*0c40*/  SEL R21, R21, RZ, P6 ;  /* 0x000000ff15157207 */ /* 0x000fc40003000000 */
[----:B------:R-:W-:Y:S02]  /*0c50*/  SEL R24, R17, 0x4, !P6 ;  /* 0x0000000411187807 */ /* 0x000fe40007000000 */
[----:B------:R-:W-:Y:S02]  /*0c60*/  SEL R23, R22, RZ, P0 ;  /* 0x000000ff16177207 */ /* 0x000fe40000000000 */
[----:B------:R-:W-:Y:S01]  /*0c70*/  SEL R22, RZ, 0x1, !P4 ;  /* 0x00000001ff167807 */ /* 0x000fe20006000000 */
[----:B------:R-:W-:Y:S01]  /*0c80*/  @P5 IMAD.IADD R5, R21, 0x1, R24 ;  /* 0x0000000115055824 */ /* 0x000fe200078e0218 */
[C---:B------:R-:W-:Y:S02]  /*0c90*/  FSETP.GT.AND P4, PT, R7.reuse, 94, PT ;  /* 0x42bc00000700780b */ /* 0x040fe40003f84000 */
[C---:B------:R-:W-:Y:S01]  /*0ca0*/  FSETP.GT.AND P6, PT, R7.reuse, 102, PT ;  /* 0x42cc00000700780b */ /* 0x040fe20003fc4000 */
[----:B------:R-:W-:Y:S01]  /*0cb0*/  IMAD.IADD R17, R22, 0x1, R23 ;  /* 0x0000000116117824 */ /* 0x000fe200078e0217 */
[----:B------:R-:W-:-:S02]  /*0cc0*/  FSETP.GT.AND P5, PT, R7, 92, PT ;  /* 0x42b800000700780b */ /* 0x000fc40003fa4000 */
[----:B------:R-:W-:Y:S02]  /*0cd0*/  SEL R20, R20, RZ, P3 ;  /* 0x000000ff14147207 */ /* 0x000fe40001800000 */
[C---:B------:R-:W-:Y:S02]  /*0ce0*/  FSETP.GT.AND P2, PT, R7.reuse, 100, PT ;  /* 0x42c800000700780b */ /* 0x040fe40003f44000 */
[----:B------:R-:W-:Y:S01]  /*0cf0*/  SEL R19, R14, 0x2, P4 ;  /* 0x000000020e137807 */ /* 0x000fe20002000000 */
[----:B------:R-:W-:Y:S01]  /*0d00*/  @P1 IMAD.IADD R10, R20, 0x1, R25 ;  /* 0x00000001140a1824 */ /* 0x000fe200078e0219 */
[----:B------:R-:W-:Y:S02]  /*0d10*/  SEL R21, R14, 0x2, P6 ;  /* 0x000000020e157807 */ /* 0x000fe40003000000 */
[----:B------:R-:W-:Y:S02]  /*0d20*/  FSETP.GT.AND P4, PT, R7, 106, PT ;  /* 0x42d400000700780b */ /* 0x000fe40003f84000 */
[----:B------:R-:W-:-:S02]  /*0d30*/  SEL R18, R13, 0x5, !P5 ;  /* 0x000000050d127807 */ /* 0x000fc40006800000 */
[C---:B------:R-:W-:Y:S02]  /*0d40*/  FSETP.GT.AND P6, PT, R7.reuse, 114, PT ;  /* 0x42e400000700780b */ /* 0x040fe40003fc4000 */
[C---:B------:R-:W-:Y:S02]  /*0d50*/  FSETP.GT.AND P0, PT, R7.reuse, 91, PT ;  /* 0x42b600000700780b */ /* 0x040fe40003f04000 */
[----:B------:R-:W-:Y:S02]  /*0d60*/  FSETP.GT.AND P5, PT, R7, 105, PT ;  /* 0x42d200000700780b */ /* 0x000fe40003fa4000 */
[----:B------:R-:W-:Y:S02]  /*0d70*/  SEL R20, R13, 0x5, !P2 ;  /* 0x000000050d147807 */ /* 0x000fe40005000000 */
[----:B------:R-:W-:Y:S02]  /*0d80*/  FSETP.GT.AND P2, PT, R7, 113, PT ;  /* 0x42e200000700780b */ /* 0x000fe40003f44000 */
[----:B------:R-:W-:-:S02]  /*0d90*/  SEL R22, R14, 0x2, P4 ;  /* 0x000000020e167807 */ /* 0x000fc40002000000 */
[----:B------:R-:W-:Y:S02]  /*0da0*/  SEL R23, R14, 0x2, P6 ;  /* 0x000000020e177807 */ /* 0x000fe40003000000 */
[C---:B------:R-:W-:Y:S02]  /*0db0*/  FSETP.GT.AND P1, PT, R7.reuse, 93, PT ;  /* 0x42ba00000700780b */ /* 0x040fe40003f24000 */
[C---:B------:R-:W-:Y:S02]  /*0dc0*/  FSETP.GT.AND P3, PT, R7.reuse, 99, PT ;  /* 0x42c600000700780b */ /* 0x040fe40003f64000 */
[----:B------:R-:W-:Y:S02]  /*0dd0*/  FSETP.GT.AND P4, PT, R7, 104, !P5 ;  /* 0x42d000000700780b */ /* 0x000fe40006f84000 */
[----:B------:R-:W-:Y:S02]  /*0de0*/  SEL R24, R22, RZ, P5 ;  /* 0x000000ff16187207 */ /* 0x000fe40002800000 */
[----:B------:R-:W-:-:S02]  /*0df0*/  SEL R26, R23, RZ, P2 ;  /* 0x000000ff171a7207 */ /* 0x000fc40001000000 */
[----:B------:R-:W-:Y:S02]  /*0e00*/  SEL R19, R19, RZ, P1 ;  /* 0x000000ff13137207 */ /* 0x000fe40000800000 */
[----:B------:R-:W-:Y:S02]  /*0e10*/  SEL R18, R18, 0x4, !P1 ;  /* 0x0000000412127807 */ /* 0x000fe40004800000 */
[----:B------:R-:W-:Y:S02]  /*0e20*/  FSETP.GT.AND P5, PT, R7, 101, PT ;  /* 0x42ca00000700780b */ /* 0x000fe40003fa4000 */
[----:B------:R-:W-:Y:S01]  /*0e30*/  SEL R23, RZ, 0x1, !P4 ;  /* 0x00000001ff177807 */ /* 0x000fe20006000000 */
[----:B------:R-:W-:Y:S01]  /*0e40*/  @P0 IMAD.IADD R9, R19, 0x1, R18 ;  /* 0x0000000113090824 */ /* 0x000fe200078e0212 */
[C---:B------:R-:W-:Y:S02]  /*0e50*/  FSETP.GT.AND P1, PT, R7.reuse, 112, !P2 ;  /* 0x42e000000700780b */ /* 0x040fe40005724000 */
[----:B------:R-:W-:-:S02]  /*0e60*/  FSETP.GT.AND P2, PT, R7, 110, PT ;  /* 0x42dc00000700780b */ /* 0x000fc40003f44000 */
[----:B------:R-:W-:Y:S02]  /*0e70*/  FSETP.GT.AND P6, PT, R7, 108, PT ;  /* 0x42d800000700780b */ /* 0x000fe40003fc4000 */
[----:B------:R-:W-:Y:S02]  /*0e80*/  SEL R22, R21, RZ, P5 ;  /* 0x000000ff15167207 */ /* 0x000fe40002800000 */
[----:B------:R-:W-:Y:S01]  /*0e90*/  SEL R27, R20, 0x4, !P5 ;  /* 0x00000004141b7807 */ /* 0x000fe20006800000 */
[----:B------:R-:W-:Y:S01]  /*0ea0*/  IMAD.IADD R20, R23, 0x1, R24 ;  /* 0x0000000117147824 */ /* 0x000fe200078e0218 */
[----:B------:R-:W-:Y:S02]  /*0eb0*/  SEL R25, RZ, 0x1, !P1 ;  /* 0x00000001ff197807 */ /* 0x000fe40004800000 */
[----:B------:R-:W-:Y:S01]  /*0ec0*/  FSETP.GT.AND P4, PT, R7, 118, PT ;  /* 0x42ec00000700780b */ /* 0x000fe20003f84000 */
[----:B------:R-:W-:Y:S01]  /*0ed0*/  @P3 IMAD.IADD R17, R22, 0x1, R27 ;  /* 0x0000000116113824 */ /* 0x000fe200078e021b */
[----:B------:R-:W-:Y:S01]  /*0ee0*/  SEL R19, R14, 0x2, P2 ;  /* 0x000000020e137807 */ /* 0x000fe20001000000 */
[----:B------:R-:W-:Y:S01]  /*0ef0*/  IMAD.IADD R21, R25, 0x1, R26 ;  /* 0x0000000119157824 */ /* 0x000fe200078e021a */
[----:B------:R-:W-:-:S02]  /*0f00*/  SEL R24, R13, 0x5, !P6 ;  /* 0x000000050d187807 */ /* 0x000fc40007000000 */
[C---:B------:R-:W-:Y:S02]  /*0f10*/  FSETP.GT.AND P5, PT, R7.reuse, 116, PT ;  /* 0x42e800000700780b */ /* 0x040fe40003fa4000 */
[C---:B------:R-:W-:Y:S02]  /*0f20*/  FSETP.GT.AND P2, PT, R7.reuse, 121, PT ;  /* 0x42f200000700780b */ /* 0x040fe40003f44000 */
[C---:B------:R-:W-:Y:S02]  /*0f30*/  FSETP.GT.AND P6, PT, R7.reuse, 122, PT ;  /* 0x42f400000700780b */ /* 0x040fe40003fc4000 */
[----:B------:R-:W-:Y:S02]  /*0f40*/  SEL R22, R14, 0x2, P4 ;  /* 0x000000020e167807 */ /* 0x000fe40002000000 */
[----:B------:R-:W-:Y:S02]  /*0f50*/  FSETP.GT.AND P4, PT, R7, 120, !P2 ;  /* 0x42f000000700780b */ /* 0x000fe40005784000 */
[----:B------:R-:W-:-:S02]  /*0f60*/  SEL R25, R13, 0x5, !P5 ;  /* 0x000000050d197807 */ /* 0x000fc40006800000 */
[----:B------:R-:W-:Y:S02]  /*0f70*/  SEL R23, R14, 0x2, P6 ;  /* 0x000000020e177807 */ /* 0x000fe40003000000 */
[C---:B------:R-:W-:Y:S02]  /*0f80*/  FSETP.GT.AND P5, PT, R7.reuse, 115, PT ;  /* 0x42e600000700780b */ /* 0x040fe40003fa4000 */
[C---:B------:R-:W-:Y:S02]  /*0f90*/  FSETP.GT.AND P6, PT, R7.reuse, 23, PT ;  /* 0x41b800000700780b */ /* 0x040fe40003fc4000 */
[----:B------:R-:W-:Y:S02]  /*0fa0*/  SEL R18, RZ, 0x1, !P4 ;  /* 0x00000001ff127807 */ /* 0x000fe40006000000 */
[C---:B------:R-:W-:Y:S02]  /*0fb0*/  FSETP.GT.AND P1, PT, R7.reuse, 7, PT ;  /* 0x40e000000700780b */ /* 0x040fe40003f24000 */
[----:B------:R-:W-:-:S02]  /*0fc0*/  FSETP.GT.AND P4, PT, R7, 117, PT ;  /* 0x42ea00000700780b */ /* 0x000fc40003f84000 */
[----:B------:R-:W-:Y:S02]  /*0fd0*/  FSETP.GT.AND P0, PT, R7, 107, PT ;  /* 0x42d600000700780b */ /* 0x000fe40003f04000 */
[----:B------:R-:W-:Y:S02]  /*0fe0*/  SEL R22, R22, RZ, P4 ;  /* 0x000000ff16167207 */ /* 0x000fe40002000000 */
[----:B------:R-:W-:Y:S01]  /*0ff0*/  SEL R25, R25, 0x4, !P4 ;  /* 0x0000000419197807 */ /* 0x000fe20006000000 */
[----:B------:R-:W-:Y:S01]  /*1000*/  @P6 VIADD R8, R15, 0x8 ;  /* 0x000000080f086836 */ /* 0x000fe20000000000 */
[----:B------:R-:W-:Y:S02]  /*1010*/  SEL R23, R23, RZ, P2 ;  /* 0x000000ff17177207 */ /* 0x000fe40001000000 */
[C---:B------:R-:W-:Y:S01]  /*1020*/  FSETP.GT.AND P3, PT, R7.reuse, 109, PT ;  /* 0x42da00000700780b */ /* 0x040fe20003f64000 */
[----:B------:R-:W-:Y:S01]  /*1030*/  @P5 IMAD.IADD R21, R22, 0x1, R25 ;  /* 0x0000000116155824 */ /* 0x000fe200078e0219 */
[C---:B------:R-:W-:Y:S01]  /*1040*/  FSETP.GT.AND P2, PT, R7.reuse, 39, PT ;  /* 0x421c00000700780b */ /* 0x040fe20003f44000 */
[----:B------:R-:W-:Y:S01]  /*1050*/  @P1 VIADD R4, R16, 0x8 ;  /* 0x0000000810041836 */ /* 0x000fe20000000000 */
[C---:B------:R-:W-:Y:S01]  /*1060*/  FSETP.GT.AND P5, PT, R7.reuse, 126, PT ;  /* 0x42fc00000700780b */ /* 0x040fe20003fa4000 */
[----:B------:R-:W-:Y:S01]  /*1070*/  IMAD.IADD R18, R18, 0x1, R23 ;  /* 0x0000000112127824 */ /* 0x000fe200078e0217 */
[----:B------:R-:W-:-:S02]  /*1080*/  FSETP.GT.AND P6, PT, R7, 124, PT ;  /* 0x42f800000700780b */ /* 0x000fc40003fc4000 */
[----:B------:R-:W-:Y:S02]  /*1090*/  SEL R19, R19, RZ, P3 ;  /* 0x000000ff13137207 */ /* 0x000fe40001800000 */
[----:B------:R-:W-:Y:S02]  /*10a0*/  SEL R24, R24, 0x4, !P3 ;  /* 0x0000000418187807 */ /* 0x000fe40005800000 */
[C---:B------:R-:W-:Y:S02]  /*10b0*/  FSETP.GT.AND P1, PT, R7.reuse, 71, PT ;  /* 0x428e00000700780b */ /* 0x040fe40003f24000 */
[----:B------:R-:W-:Y:S01]  /*10c0*/  FSETP.GT.AND P4, PT, R7, 125, PT ;  /* 0x42fa00000700780b */ /* 0x000fe20003f84000 */
[----:B------:R-:W-:Y:S01]  /*10d0*/  @P0 IMAD.IADD R20, R19, 0x1, R24 ;  /* 0x0000000113140824 */ /* 0x000fe200078e0218 */
[----:B------:R-:W-:Y:S01]  /*10e0*/  SEL R14, R14, 0x2, P5 ;  /* 0x000000020e0e7807 */ /* 0x000fe20002800000 */
[----:B------:R-:W-:Y:S01]  /*10f0*/  @P2 VIADD R0, R12, 0x8 ;  /* 0x000000080c002836 */ /* 0x000fe20000000000 */
[----:B------:R-:W-:-:S02]  /*1100*/  SEL R13, R13, 0x5, !P6 ;  /* 0x000000050d0d7807 */ /* 0x000fc40007000000 */
[C---:B------:R-:W-:Y:S02]  /*1110*/  FSETP.GT.AND P3, PT, R7.reuse, 55, PT ;  /* 0x425c00000700780b */ /* 0x040fe40003f64000 */
[----:B------:R-:W-:Y:S02]  /*1120*/  FSETP.GT.AND P0, PT, R7, 123, PT ;  /* 0x42f600000700780b */ /* 0x000fe40003f04000 */
[----:B------:R-:W-:Y:S01]  /*1130*/  SEL R14, R14, RZ, P4 ;  /* 0x000000ff0e0e7207 */ /* 0x000fe20002000000 */
[----:B------:R-:W-:Y:S01]  /*1140*/  @P1 VIADD R3, R10, 0x8 ;  /* 0x000000080a031836 */ /* 0x000fe20000000000 */
[----:B------:R-:W-:Y:S02]  /*1150*/  SEL R13, R13, 0x4, !P4 ;  /* 0x000000040d0d7807 */ /* 0x000fe40006000000 */
[C---:B------:R-:W-:Y:S02]  /*1160*/  FSETP.GT.AND P4, PT, R7.reuse, 103, PT ;  /* 0x42ce00000700780b */ /* 0x040fe40003f84000 */
[----:B------:R-:W-:-:S02]  /*1170*/  FSETP.GT.AND P2, PT, R7, 87, PT ;  /* 0x42ae00000700780b */ /* 0x000fc40003f44000 */
[----:B------:R-:W-:Y:S01]  /*1180*/  FSETP.GT.AND P5, PT, R7, 15, PT ;  /* 0x417000000700780b */ /* 0x000fe20003fa4000 */
[----:B------:R-:W-:Y:S01]  /*1190*/  @P3 VIADD R6, R11, 0x8 ;  /* 0x000000080b063836 */ /* 0x000fe20000000000 */
[C---:B------:R-:W-:Y:S01]  /*11a0*/  FSETP.GT.AND P6, PT, R7.reuse, 119, PT ;  /* 0x42ee00000700780b */ /* 0x040fe20003fc4000 */
[----:B------:R-:W-:Y:S01]  /*11b0*/  @P0 IMAD.IADD R18, R14, 0x1, R13 ;  /* 0x000000010e120824 */ /* 0x000fe200078e020d */
[C---:B------:R-:W-:Y:S02]  /*11c0*/  FSETP.GT.AND P1, PT, R7.reuse, 79, PT ;  /* 0x429e00000700780b */ /* 0x040fe40003f24000 */
[C---:B------:R-:W-:Y:S02]  /*11d0*/  FSETP.GT.AND P3, PT, R7.reuse, 111, PT ;  /* 0x42de00000700780b */ /* 0x040fe40003f64000 */
[C---:B------:R-:W-:Y:S01]  /*11e0*/  FSETP.GT.AND P0, PT, R7.reuse, 47, PT ;  /* 0x423c00000700780b */ /* 0x040fe20003f04000 */
[----:B------:R-:W-:Y:S01]  /*11f0*/  @P4 VIADD R17, R20, 0x8 ;  /* 0x0000000814114836 */ /* 0x000fe20000000000 */
[----:B------:R-:W-:Y:S01]  /*1200*/  FSETP.GT.AND P4, PT, R7, 95, PT ;  /* 0x42be00000700780b */ /* 0x000fe20003f84000 */
[----:B------:R-:W-:Y:S01]  /*1210*/  @P2 VIADD R5, R9, 0x8 ;  /* 0x0000000809052836 */ /* 0x000fe20000000000 */
[C---:B------:R-:W-:Y:S01]  /*1220*/  FSETP.GT.AND P2, PT, R7.reuse, 31, PT ;  /* 0x41f800000700780b */ /* 0x040fe20003f44000 */
[----:B------:R-:W-:Y:S01]  /*1230*/  @P5 VIADD R4, R8, 0x10 ;  /* 0x0000001008045836 */ /* 0x000fe20000000000 */
[----:B------:R-:W-:Y:S01]  /*1240*/  FSETP.GT.AND P5, PT, R7, 63, PT ;  /* 0x427c00000700780b */ /* 0x000fe20003fa4000 */
[----:B------:R-:W-:-:S02]  /*1250*/  @P6 VIADD R21, R18, 0x8 ;  /* 0x0000000812156836 */ /* 0x000fc40000000000 */
[----:B------:R-:W-:Y:S02]  /*1260*/  @P1 VIADD R3, R5, 0x10 ;  /* 0x0000001005031836 */ /* 0x000fe40000000000 */
[----:B------:R-:W-:Y:S02]  /*1270*/  @P3 VIADD R17, R21, 0x10 ;  /* 0x0000001015113836 */ /* 0x000fe40000000000 */
[----:B------:R-:W-:Y:S02]  /*1280*/  IMAD.MOV.U32 R8, RZ, RZ, 0x1000000 ;  /* 0x01000000ff087424 */ /* 0x000fe400078e00ff */
[----:B------:R-:W-:Y:S02]  /*1290*/  IMAD.MOV.U32 R5, RZ, RZ, 0x1000000 ;  /* 0x01000000ff057424 */ /* 0x000fe400078e00ff */
[----:B------:R-:W-:Y:S02]  /*12a0*/  @P0 VIADD R0, R6, 0x10 ;  /* 0x0000001006000836 */ /* 0x000fe40000000000 */
[----:B------:R-:W-:-:S02]  /*12b0*/  IMAD.SHL.U32 R3, R3, 0x1000000, RZ ;  /* 0x0100000003037824 */ /* 0x000fc400078e00ff */
[----:B------:R-:W-:Y:S02]  /*12c0*/  @P4 IMAD R3, R17, R8, 0x20000000 ;  /* 0x2000000011034424 */ /* 0x000fe400078e0208 */
[----:B------:R-:W-:Y:S02]  /*12d0*/  IMAD.SHL.U32 R6, R4, 0x1000000, RZ ;  /* 0x0100000004067824 */ /* 0x000fe400078e00ff */
[----:B------:R-:W-:Y:S02]  /*12e0*/  @P2 IMAD R6, R0, R5, 0x20000000 ;  /* 0x2000000000062424 */ /* 0x000fe400078e0205 */
[----:B------:R-:W0:Y:S01]  /*12f0*/  LDC.64 R4, c[0x0][0x390] ;  /* 0x0000e400ff047b82 */ /* 0x000e220000000a00 */
[----:B------:R-:W-:-:S05]  /*1300*/  @P5 VIADD R6, R3, 0x40000000 ;  /* 0x4000000003065836 */ /* 0x000fca0000000000 */
[----:B------:R-:W-:-:S04]  /*1310*/  SHF.R.S32.HI R0, RZ, 0x18, R6 ;  /* 0x00000018ff007819 */ /* 0x000fc80000011406 */
[----:B------:R-:W-:-:S04]  /*1320*/  SGXT R0, R0, 0x8 ;  /* 0x000000080000781a */ /* 0x000fc80000000200 */
[----:B------:R-:W1:Y:S01]  /*1330*/  I2F.S16 R7, R0 ;  /* 0x0000000000077306 */ /* 0x000e620000101400 */
[----:B0-----:R-:W-:-:S05]  /*1340*/  IMAD.WIDE R2, R2, 0x4, R4 ;  /* 0x0000000402027825 */ /* 0x001fca00078e0204 */
[----:B-1----:R-:W-:Y:S01]  /*1350*/  STG.E desc[UR4][R2.64], R7 ;  /* 0x0000000702007986 */ /* 0x002fe2000c101904 */
[----:B------:R-:W-:Y:S05]  /*1360*/  EXIT ;  /* 0x000000000000794d */ /* 0x000fea0003800000 */
.L_x_0:
[----:B------:R-:W-:-:S00]  /*1370*/  BRA `(.L_x_0) ;  /* 0xfffffffc00fc7947 */ /* 0x000fc0000383ffff */
[----:B------:R-:W-:-:S00]  /*1380*/  NOP ;  /* 0x0000000000007918 */ /* 0x000fc00000000000 */
[----:B------:R-:W-:-:S00]  /*1390*/  NOP ;  /* 0x0000000000007918 */ /* 0x000fc00000000000 */
[----:B------:R-:W-:-:S00]  /*13a0*/  NOP ;  /* 0x0000000000007918 */ /* 0x000fc00000000000 */
[----:B------:R-:W-:-:S00]  /*13b0*/  NOP ;  /* 0x0000000000007918 */ /* 0x000fc00000000000 */
[----:B------:R-:W-:-:S00]  /*13c0*/  NOP ;  /* 0x0000000000007918 */ /* 0x000fc00000000000 */
[----:B------:R-:W-:-:S00]  /*13d0*/  NOP ;  /* 0x0000000000007918 */ /* 0x000fc00000000000 */
[----:B------:R-:W-:-:S00]  /*13e0*/  NOP ;  /* 0x0000000000007918 */ /* 0x000fc00000000000 */
[----:B------:R-:W-:-:S00]  /*13f0*/  NOP ;  /* 0x0000000000007918 */ /* 0x000fc00000000000 */
.L_x_1:


//--------------------- .nv.shared.reserved.0     --------------------------
	.section	.nv.shared.reserved.0,"aw",@nobits
	.weak		__nv_reservedSMEM_offset_0_alias
	.size		__nv_reservedSMEM_offset_0_alias, 0, 64
	.other		__nv_reservedSMEM_offset_0_alias,@"STO_CUDA_RESERVED_SHARED STV_DEFAULT"
__nv_reservedSMEM_offset_0_alias:
	.zero		0
	.zero		64


//--------------------- .nv.constant0._Z9RF_kernelPfiS_ --------------------------
	.section	.nv.constant0._Z9RF_kernelPfiS_,"a",@progbits
	.sectionflags	@""
	.align	4
.nv.constant0._Z9RF_kernelPfiS_:
	.zero		920


//--------------------- SYMBOLS --------------------------

	.type		.nv.reservedSmem.offset0,@object
	.size		.nv.reservedSmem.offset0,0x4
